	.headerflags	@"EF_CUDA_TEXMODE_UNIFIED EF_CUDA_64BIT_ADDRESS EF_CUDA_ACCELERATORS EF_CUDA_SM90 EF_CUDA_VIRTUAL_SM(EF_CUDA_SM90)"
	.elftype	@"ET_EXEC"


//--------------------- .nv.info                  --------------------------
	.section	.nv.info,"",@"SHT_CUDA_INFO"
	.align	4


	//----- nvinfo : EIATTR_REGCOUNT
	.align		4
        /*0000*/ 	.byte	0x04, 0x2f
        /*0002*/ 	.short	(.L_3 - .L_2)
	.align		4
.L_2:
        /*0004*/ 	.word	index@(triton_per_fused__weight_norm_interface_1)
        /*0008*/ 	.word	0x00000015


	//----- nvinfo : EIATTR_MIN_STACK_SIZE
	.align		4
.L_3:
        /*000c*/ 	.byte	0x04, 0x12
        /*000e*/ 	.short	(.L_5 - .L_4)
	.align		4
.L_4:
        /*0010*/ 	.word	index@(triton_per_fused__weight_norm_interface_1)
        /*0014*/ 	.word	0x00000000


	//----- nvinfo : EIATTR_FRAME_SIZE
	.align		4
.L_5:
        /*0018*/ 	.byte	0x04, 0x11
        /*001a*/ 	.short	(.L_7 - .L_6)
	.align		4
.L_6:
        /*001c*/ 	.word	index@(triton_per_fused__weight_norm_interface_1)
        /*0020*/ 	.word	0x00000000


	//----- nvinfo : EIATTR_MIN_STACK_SIZE
	.align		4
.L_7:
        /*0024*/ 	.byte	0x04, 0x12
        /*0026*/ 	.short	(.L_9 - .L_8)
	.align		4
.L_8:
        /*0028*/ 	.word	index@(triton_per_fused__weight_norm_interface_1)
        /*002c*/ 	.word	0x00000000
.L_9:


//--------------------- .nv.info.triton_per_fused__weight_norm_interface_1 --------------------------
	.section	.nv.info.triton_per_fused__weight_norm_interface_1,"",@"SHT_CUDA_INFO"
	.sectionflags	@""
	.align	4


	//----- nvinfo : EIATTR_CUDA_API_VERSION
	.align		4
        /*0000*/ 	.byte	0x04, 0x37
        /*0002*/ 	.short	(.L_11 - .L_10)
.L_10:
        /*0004*/ 	.word	0x0000007c


	//----- nvinfo : EIATTR_KPARAM_INFO
	.align		4
.L_11:
        /*0008*/ 	.byte	0x04, 0x17
        /*000a*/ 	.short	(.L_13 - .L_12)
.L_12:
        /*000c*/ 	.word	0x00000000
        /*0010*/ 	.short	0x0005
        /*0012*/ 	.short	0x0024
        /*0014*/ 	.byte	0x00, 0xf0, 0x11, 0x00


	//----- nvinfo : EIATTR_KPARAM_INFO
	.align		4
.L_13:
        /*0018*/ 	.byte	0x04, 0x17
        /*001a*/ 	.short	(.L_15 - .L_14)
.L_14:
        /*001c*/ 	.word	0x00000000
        /*0020*/ 	.short	0x0004
        /*0022*/ 	.short	0x0020
        /*0024*/ 	.byte	0x00, 0xf0, 0x11, 0x00


	//----- nvinfo : EIATTR_KPARAM_INFO
	.align		4
.L_15:
        /*0028*/ 	.byte	0x04, 0x17
        /*002a*/ 	.short	(.L_17 - .L_16)
.L_16:
        /*002c*/ 	.word	0x00000000
        /*0030*/ 	.short	0x0003
        /*0032*/ 	.short	0x0018
        /*0034*/ 	.byte	0x00, 0xf4, 0x21, 0x00


	//----- nvinfo : EIATTR_KPARAM_INFO
	.align		4
.L_17:
        /*0038*/ 	.byte	0x04, 0x17
        /*003a*/ 	.short	(.L_19 - .L_18)
.L_18:
        /*003c*/ 	.word	0x00000000
        /*0040*/ 	.short	0x0002
        /*0042*/ 	.short	0x0010
        /*0044*/ 	.byte	0x00, 0xf4, 0x21, 0x00


	//----- nvinfo : EIATTR_KPARAM_INFO
	.align		4
.L_19:
        /*0048*/ 	.byte	0x04, 0x17
        /*004a*/ 	.short	(.L_21 - .L_20)
.L_20:
        /*004c*/ 	.word	0x00000000
        /*0050*/ 	.short	0x0001
        /*0052*/ 	.short	0x0008
        /*0054*/ 	.byte	0x00, 0xf4, 0x21, 0x00


	//----- nvinfo : EIATTR_KPARAM_INFO
	.align		4
.L_21:
        /*0058*/ 	.byte	0x04, 0x17
        /*005a*/ 	.short	(.L_23 - .L_22)
.L_22:
        /*005c*/ 	.word	0x00000000
        /*0060*/ 	.short	0x0000
        /*0062*/ 	.short	0x0000
        /*0064*/ 	.byte	0x00, 0xf4, 0x21, 0x00


	//----- nvinfo : EIATTR_SPARSE_MMA_MASK
	.align		4
.L_23:
        /*0068*/ 	.byte	0x03, 0x50
        /*006a*/ 	.short	0x0000


	//----- nvinfo : EIATTR_MAXREG_COUNT
	.align		4
        /*006c*/ 	.byte	0x03, 0x1b
        /*006e*/ 	.short	0x00ff


	//----- nvinfo : EIATTR_COOP_GROUP_MASK_REGIDS
	.align		4
        /*0070*/ 	.byte	0x04, 0x29
        /*0072*/ 	.short	(.L_25 - .L_24)


	//   ....[0]....
.L_24:
        /*0074*/ 	.word	0xffffffff


	//   ....[1]....
        /*0078*/ 	.word	0xffffffff


	//   ....[2]....
        /*007c*/ 	.word	0xffffffff


	//   ....[3]....
        /*0080*/ 	.word	0xffffffff


	//   ....[4]....
        /*0084*/ 	.word	0xffffffff


	//   ....[5]....
        /*0088*/ 	.word	0xffffffff


	//   ....[6]....
        /*008c*/ 	.word	0xffffffff


	//   ....[7]....
        /*0090*/ 	.word	0xffffffff


	//----- nvinfo : EIATTR_COOP_GROUP_INSTR_OFFSETS
	.align		4
.L_25:
        /*0094*/ 	.byte	0x04, 0x28
        /*0096*/ 	.short	(.L_27 - .L_26)


	//   ....[0]....
.L_26:
        /*0098*/ 	.word	0x000001d0


	//   ....[1]....
        /*009c*/ 	.word	0x00000200


	//   ....[2]....
        /*00a0*/ 	.word	0x00000220


	//   ....[3]....
        /*00a4*/ 	.word	0x00000240


	//   ....[4]....
        /*00a8*/ 	.word	0x00000260


	//   ....[5]....
        /*00ac*/ 	.word	0x000002d0


	//   ....[6]....
        /*00b0*/ 	.word	0x000002f0


	//   ....[7]....
        /*00b4*/ 	.word	0x00000320


	//----- nvinfo : EIATTR_EXIT_INSTR_OFFSETS
	.align		4
.L_27:
        /*00b8*/ 	.byte	0x04, 0x1c
        /*00ba*/ 	.short	(.L_29 - .L_28)


	//   ....[0]....
.L_28:
        /*00bc*/ 	.word	0x000004e0


	//   ....[1]....
        /*00c0*/ 	.word	0x00000500


	//----- nvinfo : EIATTR_REQNTID
	.align		4
.L_29:
        /*00c4*/ 	.byte	0x04, 0x10
        /*00c6*/ 	.short	(.L_31 - .L_30)
.L_30:
        /*00c8*/ 	.word	0x00000100
        /*00cc*/ 	.word	0x00000001
        /*00d0*/ 	.word	0x00000001


	//----- nvinfo : EIATTR_CBANK_PARAM_SIZE
	.align		4
.L_31:
        /*00d4*/ 	.byte	0x03, 0x19
        /*00d6*/ 	.short	0x0028


	//----- nvinfo : EIATTR_PARAM_CBANK
	.align		4
        /*00d8*/ 	.byte	0x04, 0x0a
        /*00da*/ 	.short	(.L_33 - .L_32)
	.align		4
.L_32:
        /*00dc*/ 	.word	index@(.nv.constant0.triton_per_fused__weight_norm_interface_1)
        /*00e0*/ 	.short	0x0210
        /*00e2*/ 	.short	0x0028


	//----- nvinfo : EIATTR_SW_WAR
	.align		4
.L_33:
        /*00e4*/ 	.byte	0x04, 0x36
        /*00e6*/ 	.short	(.L_35 - .L_34)
.L_34:
        /*00e8*/ 	.word	0x00000008
.L_35:


//--------------------- .nv.callgraph             --------------------------
	.section	.nv.callgraph,"",@"SHT_CUDA_CALLGRAPH"
	.align	4
	.sectionentsize	8
	.align		4
        /*0000*/ 	.word	0x00000000
	.align		4
        /*0004*/ 	.word	0xffffffff
	.align		4
        /*0008*/ 	.word	0x00000000
	.align		4
        /*000c*/ 	.word	0xfffffffe
	.align		4
        /*0010*/ 	.word	0x00000000
	.align		4
        /*0014*/ 	.word	0xfffffffd
	.align		4
        /*0018*/ 	.word	0x00000000
	.align		4
        /*001c*/ 	.word	0xfffffffc


//--------------------- .nv.constant4             --------------------------
	.section	.nv.constant4,"a",@progbits
	.align	8
	.align		8
.nv.constant4:
        /*0000*/ 	.dword	_$_str
	.align		8
        /*0008*/ 	.dword	_$_str_$_2


//--------------------- .text.triton_per_fused__weight_norm_interface_1 --------------------------
	.section	.text.triton_per_fused__weight_norm_interface_1,"ax",@progbits
	.sectionflags	@"SHF_BARRIERS=1"
	.align	128
        .global         triton_per_fused__weight_norm_interface_1
        .type           triton_per_fused__weight_norm_interface_1,@function
        .size           triton_per_fused__weight_norm_interface_1,(.L_x_1 - triton_per_fused__weight_norm_interface_1)
        .other          triton_per_fused__weight_norm_interface_1,@"STO_CUDA_ENTRY STV_DEFAULT"
triton_per_fused__weight_norm_interface_1:
.text.triton_per_fused__weight_norm_interface_1:
[----:B------:R-:W0:Y:S02]  /*0000*/  LDC R1, c[0x0][0x28] ;  /* 0x00000a00ff017b82 */ /* 0x000e240000000800 */
[----:B------:R-:W1:Y:S01]  /*0010*/  S2R R14, SR_TID.X ;  /* 0x00000000000e7919 */ /* 0x000e620000002100 */
[----:B------:R-:W2:Y:S01]  /*0020*/  LDC.64 R10, c[0x0][0x218] ;  /* 0x00008600ff0a7b82 */ /* 0x000ea20000000a00 */
[----:B------:R-:W-:Y:S01]  /*0030*/  CS2R R6, SRZ ;  /* 0x0000000000067805 */ /* 0x000fe2000001ff00 */
[----:B------:R-:W-:Y:S01]  /*0040*/  ULDC.64 UR6, c[0x0][0x208] ;  /* 0x0000820000067ab9 */ /* 0x000fe20000000a00 */
[----:B------:R-:W3:Y:S01]  /*0050*/  S2R R2, SR_CTAID.X ;  /* 0x0000000000027919 */ /* 0x000ee20000002500 */
[----:B-1----:R-:W-:-:S04]  /*0060*/  SHF.L.U32 R3, R14, 0x2, RZ ;  /* 0x000000020e037819 */ /* 0x002fc800000006ff */
[----:B------:R-:W-:-:S04]  /*0070*/  LOP3.LUT R5, R3, 0x3fc, RZ, 0xc0, !PT ;  /* 0x000003fc03057812 */ /* 0x000fc800078ec0ff */
[----:B------:R-:W-:Y:S01]  /*0080*/  ISETP.GE.U32.AND P1, PT, R5, 0x380, PT ;  /* 0x000003800500780c */ /* 0x000fe20003f26070 */
[----:B---3--:R-:W-:Y:S01]  /*0090*/  IMAD R0, R2, 0x380, R5 ;  /* 0x0000038002007824 */ /* 0x008fe200078e0205 */
[----:B------:R-:W-:-:S03]  /*00a0*/  CS2R R4, SRZ ;  /* 0x0000000000047805 */ /* 0x000fc6000001ff00 */
[----:B--2---:R-:W-:-:S08]  /*00b0*/  IMAD.WIDE R10, R0, 0x4, R10 ;  /* 0x00000004000a7825 */ /* 0x004fd000078e020a */
[----:B------:R1:W2:Y:S02]  /*00c0*/  @!P1 LDG.E.128 R4, desc[UR6][R10.64] ;  /* 0x000000060a049981 */ /* 0x0002a4000c1e1d00 */
[----:B-1----:R-:W1:Y:S08]  /*00d0*/  LDC.64 R10, c[0x0][0x220] ;  /* 0x00008800ff0a7b82 */ /* 0x002e700000000a00 */
[----:B------:R-:W3:Y:S01]  /*00e0*/  S2UR UR5, SR_CgaCtaId ;  /* 0x00000000000579c3 */ /* 0x000ee20000008800 */
[----:B-1----:R-:W-:Y:S01]  /*00f0*/  IMAD.WIDE R10, R2, 0x4, R10 ;  /* 0x00000004020a7825 */ /* 0x002fe200078e020a */
[----:B------:R-:W-:Y:S01]  /*0100*/  LOP3.LUT P0, RZ, R14, 0x1f, RZ, 0xc0, !PT ;  /* 0x0000001f0eff7812 */ /* 0x000fe2000780c0ff */
[----:B------:R-:W-:-:S02]  /*0110*/  UMOV UR4, 0x400 ;  /* 0x0000040000047882 */ /* 0x000fc40000000000 */
[----:B---3--:R-:W-:Y:S01]  /*0120*/  UPRMT UR4, UR5, 0x654, UR4 ;  /* 0x0000065405047896 */ /* 0x008fe20008000004 */
[----:B------:R-:W-:Y:S02]  /*0130*/  ISETP.GE.AND P2, PT, R14, 0x8, PT ;  /* 0x000000080e00780c */ /* 0x000fe40003f46270 */
[----:B--2---:R-:W-:Y:S02]  /*0140*/  SEL R5, R5, RZ, !P1 ;  /* 0x000000ff05057207 */ /* 0x004fe40004800000 */
[----:B------:R-:W-:Y:S02]  /*0150*/  SEL R4, R4, RZ, !P1 ;  /* 0x000000ff04047207 */ /* 0x000fe40004800000 */
[----:B------:R-:W-:Y:S01]  /*0160*/  SEL R6, R6, RZ, !P1 ;  /* 0x000000ff06067207 */ /* 0x000fe20004800000 */
[----:B------:R-:W-:Y:S01]  /*0170*/  FMUL R9, R5, R5 ;  /* 0x0000000505097220 */ /* 0x000fe20000400000 */
[----:B------:R-:W-:-:S03]  /*0180*/  SEL R7, R7, RZ, !P1 ;  /* 0x000000ff07077207 */ /* 0x000fc60004800000 */
[----:B------:R-:W-:-:S04]  /*0190*/  FFMA R9, R4, R4, R9 ;  /* 0x0000000404097223 */ /* 0x000fc80000000009 */
[----:B------:R-:W-:-:S04]  /*01a0*/  FFMA R12, R6, R6, R9 ;  /* 0x00000006060c7223 */ /* 0x000fc80000000009 */
[----:B------:R-:W-:-:S05]  /*01b0*/  FFMA R12, R7, R7, R12 ;  /* 0x00000007070c7223 */ /* 0x000fca000000000c */
[----:B------:R-:W-:-:S05]  /*01c0*/  FSEL R12, R12, RZ, !P1 ;  /* 0x000000ff0c0c7208 */ /* 0x000fca0004800000 */
[----:B------:R-:W1:Y:S02]  /*01d0*/  SHFL.BFLY PT, R9, R12, 0x10, 0x1f ;  /* 0x0e001f000c097f89 */ /* 0x000e6400000e0000 */
[----:B-1----:R-:W-:Y:S02]  /*01e0*/  FADD R13, R12, R9 ;  /* 0x000000090c0d7221 */ /* 0x002fe40000000000 */
[----:B------:R1:W2:Y:S04]  /*01f0*/  LDG.E.EL R9, desc[UR6][R10.64] ;  /* 0x000000060a097981 */ /* 0x0002a8000c2e1900 */
[----:B------:R-:W3:Y:S02]  /*0200*/  SHFL.BFLY PT, R16, R13, 0x8, 0x1f ;  /* 0x0d001f000d107f89 */ /* 0x000ee400000e0000 */
[----:B---3--:R-:W-:-:S05]  /*0210*/  FADD R16, R13, R16 ;  /* 0x000000100d107221 */ /* 0x008fca0000000000 */
[----:B------:R-:W3:Y:S02]  /*0220*/  SHFL.BFLY PT, R15, R16, 0x4, 0x1f ;  /* 0x0c801f00100f7f89 */ /* 0x000ee400000e0000 */
[----:B---3--:R-:W-:-:S05]  /*0230*/  FADD R15, R16, R15 ;  /* 0x0000000f100f7221 */ /* 0x008fca0000000000 */
[----:B------:R-:W3:Y:S02]  /*0240*/  SHFL.BFLY PT, R18, R15, 0x2, 0x1f ;  /* 0x0c401f000f127f89 */ /* 0x000ee400000e0000 */
[----:B---3--:R-:W-:-:S05]  /*0250*/  FADD R18, R15, R18 ;  /* 0x000000120f127221 */ /* 0x008fca0000000000 */
[----:B------:R-:W3:Y:S01]  /*0260*/  SHFL.BFLY PT, R17, R18, 0x1, 0x1f ;  /* 0x0c201f0012117f89 */ /* 0x000ee200000e0000 */
[----:B------:R-:W-:-:S04]  /*0270*/  SHF.R.U32.HI R12, RZ, 0x3, R14 ;  /* 0x00000003ff0c7819 */ /* 0x000fc8000001160e */
[----:B------:R-:W-:Y:S01]  /*0280*/  LOP3.LUT R12, R12, 0x1c, RZ, 0xc0, !PT ;  /* 0x0000001c0c0c7812 */ /* 0x000fe200078ec0ff */
[----:B---3--:R-:W-:-:S05]  /*0290*/  FADD R17, R18, R17 ;  /* 0x0000001112117221 */ /* 0x008fca0000000000 */
[----:B------:R-:W-:Y:S01]  /*02a0*/  @!P0 STS [R12+UR4], R17 ;  /* 0x000000110c008988 */ /* 0x000fe20008000804 */
[----:B------:R-:W-:Y:S06]  /*02b0*/  BAR.SYNC.DEFER_BLOCKING 0x0 ;  /* 0x0000000000007b1d */ /* 0x000fec0000010000 */
[----:B------:R-:W1:Y:S04]  /*02c0*/  @!P2 LDS R8, [R3+UR4] ;  /* 0x000000040308a984 */ /* 0x000e680008000800 */
[----:B-1----:R-:W1:Y:S02]  /*02d0*/  SHFL.BFLY PT, R11, R8, 0x4, 0x1f ;  /* 0x0c801f00080b7f89 */ /* 0x002e6400000e0000 */
[----:B-1----:R-:W-:-:S05]  /*02e0*/  FADD R11, R8, R11 ;  /* 0x0000000b080b7221 */ /* 0x002fca0000000000 */
[----:B------:R-:W1:Y:S01]  /*02f0*/  SHFL.BFLY PT, R10, R11, 0x2, 0x1f ;  /* 0x0c401f000b0a7f89 */ /* 0x000e6200000e0000 */
[----:B------:R-:W-:Y:S01]  /*0300*/  LOP3.LUT P0, RZ, R14, 0x7, RZ, 0xc0, !PT ;  /* 0x000000070eff7812 */ /* 0x000fe2000780c0ff */
[----:B-1----:R-:W-:-:S05]  /*0310*/  FADD R10, R11, R10 ;  /* 0x0000000a0b0a7221 */ /* 0x002fca0000000000 */
[----:B------:R-:W1:Y:S01]  /*0320*/  SHFL.BFLY PT, R13, R10, 0x1, 0x1f ;  /* 0x0c201f000a0d7f89 */ /* 0x000e6200000e0000 */
[----:B------:R-:W-:Y:S01]  /*0330*/  ISETP.LT.AND P0, PT, R14, 0x8, !P0 ;  /* 0x000000080e00780c */ /* 0x000fe20004701270 */
[----:B-1----:R-:W-:Y:S02]  /*0340*/  FADD R16, R10, R13 ;  /* 0x0000000d0a107221 */ /* 0x002fe40000000000 */
[----:B------:R-:W1:Y:S10]  /*0350*/  LDC.64 R10, c[0x0][0x228] ;  /* 0x00008a00ff0a7b82 */ /* 0x000e740000000a00 */
[----:B------:R-:W-:Y:S01]  /*0360*/  @P0 STS [R3+UR4], R16 ;  /* 0x0000001003000988 */ /* 0x000fe20008000804 */
[----:B------:R-:W-:Y:S06]  /*0370*/  BAR.SYNC.DEFER_BLOCKING 0x0 ;  /* 0x0000000000007b1d */ /* 0x000fec0000010000 */
[----:B------:R-:W3:Y:S02]  /*0380*/  LDS R12, [UR4] ;  /* 0x00000004ff0c7984 */ /* 0x000ee40008000800 */
[----:B---3--:R-:W-:-:S02]  /*0390*/  FADD R8, RZ, R12 ;  /* 0x0000000cff087221 */ /* 0x008fc40000000000 */
[----:B------:R-:W3:Y:S02]  /*03a0*/  LDC.64 R12, c[0x0][0x210] ;  /* 0x00008400ff0c7b82 */ /* 0x000ee40000000a00 */
[----:B------:R-:W4:Y:S06]  /*03b0*/  MUFU.SQRT R15, R8 ;  /* 0x00000008000f7308 */ /* 0x000f2c0000002000 */
[----:B------:R-:W-:Y:S01]  /*03c0*/  BAR.SYNC.DEFER_BLOCKING 0x0 ;  /* 0x0000000000007b1d */ /* 0x000fe20000010000 */
[C---:B----4-:R-:W-:Y:S01]  /*03d0*/  FSETP.GEU.AND P2, PT, R15.reuse, 1.175494350822287508e-38, PT ;  /* 0x008000000f00780b */ /* 0x050fe20003f4e000 */
[C---:B------:R-:W-:Y:S01]  /*03e0*/  FMUL R18, R15.reuse, 0.25 ;  /* 0x3e8000000f127820 */ /* 0x040fe20000400000 */
[----:B------:R-:W-:-:S04]  /*03f0*/  FSETP.GT.AND P0, PT, R15, 8.50705917302346158658e+37, PT ;  /* 0x7e8000000f00780b */ /* 0x000fc80003f04000 */
[----:B------:R-:W-:-:S07]  /*0400*/  FSEL R18, R18, R15, P0 ;  /* 0x0000000f12127208 */ /* 0x000fce0000000000 */
[----:B------:R-:W-:Y:S01]  /*0410*/  @!P2 FMUL R18, R18, 16777216 ;  /* 0x4b8000001212a820 */ /* 0x000fe20000400000 */
[----:B------:R-:W-:-:S05]  /*0420*/  LOP3.LUT P3, RZ, R14, 0xff, RZ, 0xc0, !PT ;  /* 0x000000ff0eff7812 */ /* 0x000fca000786c0ff */
[----:B------:R-:W4:Y:S01]  /*0430*/  MUFU.RCP R18, R18 ;  /* 0x0000001200127308 */ /* 0x000f220000001000 */
[----:B--2---:R-:W-:Y:S01]  /*0440*/  @P0 FMUL R9, R9, 0.25 ;  /* 0x3e80000009090820 */ /* 0x004fe20000400000 */
[----:B---3--:R-:W-:-:S04]  /*0450*/  IMAD.WIDE R2, R2, 0x4, R12 ;  /* 0x0000000402027825 */ /* 0x008fc800078e020c */
[----:B------:R-:W-:Y:S02]  /*0460*/  @!P2 FMUL R9, R9, 16777216 ;  /* 0x4b8000000909a820 */ /* 0x000fe40000400000 */
[----:B------:R2:W-:Y:S01]  /*0470*/  @!P3 STG.E desc[UR6][R2.64], R15 ;  /* 0x0000000f0200b986 */ /* 0x0005e2000c101906 */
[----:B-1----:R-:W-:-:S04]  /*0480*/  IMAD.WIDE R10, R0, 0x4, R10 ;  /* 0x00000004000a7825 */ /* 0x002fc800078e020a */
[----:B----4-:R-:W-:-:S04]  /*0490*/  FMUL R9, R18, R9 ;  /* 0x0000000912097220 */ /* 0x010fc80000400000 */
[-C--:B------:R-:W-:Y:S01]  /*04a0*/  FMUL R4, R4, R9.reuse ;  /* 0x0000000904047220 */ /* 0x080fe20000400000 */
[-C--:B------:R-:W-:Y:S01]  /*04b0*/  FMUL R5, R5, R9.reuse ;  /* 0x0000000905057220 */ /* 0x080fe20000400000 */
[-C--:B------:R-:W-:Y:S01]  /*04c0*/  FMUL R6, R6, R9.reuse ;  /* 0x0000000906067220 */ /* 0x080fe20000400000 */
[----:B------:R-:W-:Y:S01]  /*04d0*/  FMUL R7, R7, R9 ;  /* 0x0000000907077220 */ /* 0x000fe20000400000 */
[----:B--2---:R-:W-:Y:S06]  /*04e0*/  @P1 EXIT ;  /* 0x000000000000194d */ /* 0x004fec0003800000 */
[----:B------:R-:W-:Y:S01]  /*04f0*/  STG.E.128 desc[UR6][R10.64], R4 ;  /* 0x000000040a007986 */ /* 0x000fe2000c101d06 */
[----:B------:R-:W-:Y:S05]  /*0500*/  EXIT ;  /* 0x000000000000794d */ /* 0x000fea0003800000 */
.L_x_0:
[----:B------:R-:W-:-:S00]  /*0510*/  BRA `(.L_x_0) ;  /* 0xfffffffc00fc7947 */ /* 0x000fc0000383ffff */
[----:B------:R-:W-:-:S00]  /*0520*/  NOP ;  /* 0x0000000000007918 */ /* 0x000fc00000000000 */
        /* <DEDUP_REMOVED lines=13> */
.L_x_1:


//--------------------- .nv.global.init           --------------------------
	.section	.nv.global.init,"aw",@progbits
.nv.global.init:
	.type		_$_str,@object
	.size		_$_str,(_$_str_$_2 - _$_str)
_$_str:
        /*0000*/ 	.byte	0x5f, 0x5f, 0x43, 0x55, 0x44, 0x41, 0x5f, 0x46, 0x54, 0x5a, 0x00
	.type		_$_str_$_2,@object
	.size		_$_str_$_2,(.L_1 - _$_str_$_2)
_$_str_$_2:
        /*000b*/ 	.byte	0x5f, 0x5f, 0x43, 0x55, 0x44, 0x41, 0x5f, 0x50, 0x52, 0x45, 0x43, 0x5f, 0x53, 0x51, 0x52, 0x54
        /*001b*/ 	.byte	0x00
.L_1:


//--------------------- .nv.shared.triton_per_fused__weight_norm_interface_1 --------------------------
	.section	.nv.shared.triton_per_fused__weight_norm_interface_1,"aw",@nobits
	.sectionflags	@""
	.align	16
	.zero		1024


//--------------------- .nv.constant0.triton_per_fused__weight_norm_interface_1 --------------------------
	.section	.nv.constant0.triton_per_fused__weight_norm_interface_1,"a",@progbits
	.sectionflags	@""
	.align	4
.nv.constant0.triton_per_fused__weight_norm_interface_1:
	.zero		568
